	.headerflags	@"EF_CUDA_TEXMODE_UNIFIED EF_CUDA_64BIT_ADDRESS EF_CUDA_ACCELERATORS EF_CUDA_SM90 EF_CUDA_VIRTUAL_SM(EF_CUDA_SM90)"
	.elftype	@"ET_EXEC"


//--------------------- .nv.info                  --------------------------
	.section	.nv.info,"",@"SHT_CUDA_INFO"
	.align	4


	//----- nvinfo : EIATTR_REGCOUNT
	.align		4
        /*0000*/ 	.byte	0x04, 0x2f
        /*0002*/ 	.short	(.L_1 - .L_0)
	.align		4
.L_0:
        /*0004*/ 	.word	index@(triton_poi_fused__to_copy_1)
        /*0008*/ 	.word	0x0000000a


	//----- nvinfo : EIATTR_MIN_STACK_SIZE
	.align		4
.L_1:
        /*000c*/ 	.byte	0x04, 0x12
        /*000e*/ 	.short	(.L_3 - .L_2)
	.align		4
.L_2:
        /*0010*/ 	.word	index@(triton_poi_fused__to_copy_1)
        /*0014*/ 	.word	0x00000000


	//----- nvinfo : EIATTR_FRAME_SIZE
	.align		4
.L_3:
        /*0018*/ 	.byte	0x04, 0x11
        /*001a*/ 	.short	(.L_5 - .L_4)
	.align		4
.L_4:
        /*001c*/ 	.word	index@(triton_poi_fused__to_copy_1)
        /*0020*/ 	.word	0x00000000


	//----- nvinfo : EIATTR_MIN_STACK_SIZE
	.align		4
.L_5:
        /*0024*/ 	.byte	0x04, 0x12
        /*0026*/ 	.short	(.L_7 - .L_6)
	.align		4
.L_6:
        /*0028*/ 	.word	index@(triton_poi_fused__to_copy_1)
        /*002c*/ 	.word	0x00000000
.L_7:


//--------------------- .nv.info.triton_poi_fused__to_copy_1 --------------------------
	.section	.nv.info.triton_poi_fused__to_copy_1,"",@"SHT_CUDA_INFO"
	.sectionflags	@""
	.align	4


	//----- nvinfo : EIATTR_CUDA_API_VERSION
	.align		4
        /*0000*/ 	.byte	0x04, 0x37
        /*0002*/ 	.short	(.L_9 - .L_8)
.L_8:
        /*0004*/ 	.word	0x0000007c


	//----- nvinfo : EIATTR_KPARAM_INFO
	.align		4
.L_9:
        /*0008*/ 	.byte	0x04, 0x17
        /*000a*/ 	.short	(.L_11 - .L_10)
.L_10:
        /*000c*/ 	.word	0x00000000
        /*0010*/ 	.short	0x0001
        /*0012*/ 	.short	0x0008
        /*0014*/ 	.byte	0x00, 0xf0, 0x11, 0x00


	//----- nvinfo : EIATTR_KPARAM_INFO
	.align		4
.L_11:
        /*0018*/ 	.byte	0x04, 0x17
        /*001a*/ 	.short	(.L_13 - .L_12)
.L_12:
        /*001c*/ 	.word	0x00000000
        /*0020*/ 	.short	0x0000
        /*0022*/ 	.short	0x0000
        /*0024*/ 	.byte	0x00, 0xf4, 0x21, 0x00


	//----- nvinfo : EIATTR_SPARSE_MMA_MASK
	.align		4
.L_13:
        /*0028*/ 	.byte	0x03, 0x50
        /*002a*/ 	.short	0x0000


	//----- nvinfo : EIATTR_MAXREG_COUNT
	.align		4
        /*002c*/ 	.byte	0x03, 0x1b
        /*002e*/ 	.short	0x00ff


	//----- nvinfo : EIATTR_EXIT_INSTR_OFFSETS
	.align		4
        /*0030*/ 	.byte	0x04, 0x1c
        /*0032*/ 	.short	(.L_15 - .L_14)


	//   ....[0]....
.L_14:
        /*0034*/ 	.word	0x00000160


	//   ....[1]....
        /*0038*/ 	.word	0x00000190


	//----- nvinfo : EIATTR_REQNTID
	.align		4
.L_15:
        /*003c*/ 	.byte	0x04, 0x10
        /*003e*/ 	.short	(.L_17 - .L_16)
.L_16:
        /*0040*/ 	.word	0x00000020
        /*0044*/ 	.word	0x00000001
        /*0048*/ 	.word	0x00000001


	//----- nvinfo : EIATTR_CBANK_PARAM_SIZE
	.align		4
.L_17:
        /*004c*/ 	.byte	0x03, 0x19
        /*004e*/ 	.short	0x000c


	//----- nvinfo : EIATTR_PARAM_CBANK
	.align		4
        /*0050*/ 	.byte	0x04, 0x0a
        /*0052*/ 	.short	(.L_19 - .L_18)
	.align		4
.L_18:
        /*0054*/ 	.word	index@(.nv.constant0.triton_poi_fused__to_copy_1)
        /*0058*/ 	.short	0x0210
        /*005a*/ 	.short	0x000c


	//----- nvinfo : EIATTR_SW_WAR
	.align		4
.L_19:
        /*005c*/ 	.byte	0x04, 0x36
        /*005e*/ 	.short	(.L_21 - .L_20)
.L_20:
        /*0060*/ 	.word	0x00000008
.L_21:


//--------------------- .nv.callgraph             --------------------------
	.section	.nv.callgraph,"",@"SHT_CUDA_CALLGRAPH"
	.align	4
	.sectionentsize	8
	.align		4
        /*0000*/ 	.word	0x00000000
	.align		4
        /*0004*/ 	.word	0xffffffff
	.align		4
        /*0008*/ 	.word	0x00000000
	.align		4
        /*000c*/ 	.word	0xfffffffe
	.align		4
        /*0010*/ 	.word	0x00000000
	.align		4
        /*0014*/ 	.word	0xfffffffd
	.align		4
        /*0018*/ 	.word	0x00000000
	.align		4
        /*001c*/ 	.word	0xfffffffc


//--------------------- .text.triton_poi_fused__to_copy_1 --------------------------
	.section	.text.triton_poi_fused__to_copy_1,"ax",@progbits
	.align	128
        .global         triton_poi_fused__to_copy_1
        .type           triton_poi_fused__to_copy_1,@function
        .size           triton_poi_fused__to_copy_1,(.L_x_1 - triton_poi_fused__to_copy_1)
        .other          triton_poi_fused__to_copy_1,@"STO_CUDA_ENTRY STV_DEFAULT"
triton_poi_fused__to_copy_1:
.text.triton_poi_fused__to_copy_1:
[----:B------:R-:W0:Y:S02]  /*0000*/  LDC R1, c[0x0][0x28] ;  /* 0x00000a00ff017b82 */ /* 0x000e240000000800 */
[----:B------:R-:W1:Y:S01]  /*0010*/  S2R R0, SR_TID.X ;  /* 0x0000000000007919 */ /* 0x000e620000002100 */
[----:B------:R-:W2:Y:S01]  /*0020*/  S2R R5, SR_CTAID.X ;  /* 0x0000000000057919 */ /* 0x000ea20000002500 */
[----:B-1----:R-:W-:-:S05]  /*0030*/  IMAD.SHL.U32 R0, R0, 0x2, RZ ;  /* 0x0000000200007824 */ /* 0x002fca00078e00ff */
[----:B------:R-:W-:-:S05]  /*0040*/  LOP3.LUT R0, R0, 0x3e, RZ, 0xc0, !PT ;  /* 0x0000003e00007812 */ /* 0x000fca00078ec0ff */
[----:B--2---:R-:W-:-:S04]  /*0050*/  IMAD R5, R5, 0x40, R0 ;  /* 0x0000004005057824 */ /* 0x004fc800078e0200 */
[C---:B------:R-:W-:Y:S01]  /*0060*/  VIADD R0, R5.reuse, 0x1 ;  /* 0x0000000105007836 */ /* 0x040fe20000000000 */
[----:B------:R-:W-:Y:S02]  /*0070*/  I2FP.F32.S32 R2, R5 ;  /* 0x0000000500027245 */ /* 0x000fe40000201400 */
[----:B------:R-:W-:Y:S02]  /*0080*/  ISETP.GE.AND P0, PT, R5, 0x40, PT ;  /* 0x000000400500780c */ /* 0x000fe40003f06270 */
[----:B------:R-:W-:Y:S01]  /*0090*/  I2FP.F32.S32 R0, R0 ;  /* 0x0000000000007245 */ /* 0x000fe20000201400 */
[----:B------:R-:W-:-:S04]  /*00a0*/  FADD R2, R2, 0.5 ;  /* 0x3f00000002027421 */ /* 0x000fc80000000000 */
[----:B------:R-:W-:Y:S01]  /*00b0*/  FADD R0, R0, 0.5 ;  /* 0x3f00000000007421 */ /* 0x000fe20000000000 */
[----:B------:R-:W-:Y:S02]  /*00c0*/  FADD R4, R2, -0.5 ;  /* 0xbf00000002047421 */ /* 0x000fe40000000000 */
[----:B------:R-:W1:Y:S01]  /*00d0*/  LDC.64 R2, c[0x0][0x210] ;  /* 0x00008400ff027b82 */ /* 0x000e620000000a00 */
[----:B------:R-:W-:Y:S02]  /*00e0*/  FADD R0, R0, -0.5 ;  /* 0xbf00000000007421 */ /* 0x000fe40000000000 */
[----:B------:R-:W-:-:S03]  /*00f0*/  FMNMX R4, RZ, R4, !PT ;  /* 0x00000004ff047209 */ /* 0x000fc60007800000 */
[----:B------:R-:W-:-:S03]  /*0100*/  FMNMX R0, RZ, R0, !PT ;  /* 0x00000000ff007209 */ /* 0x000fc60007800000 */
[----:B------:R-:W2:Y:S08]  /*0110*/  F2I.TRUNC.NTZ R4, R4 ;  /* 0x0000000400047305 */ /* 0x000eb0000020f100 */
[----:B------:R-:W3:Y:S01]  /*0120*/  F2I.TRUNC.NTZ R6, R0 ;  /* 0x0000000000067305 */ /* 0x000ee2000020f100 */
[----:B-1----:R-:W-:Y:S01]  /*0130*/  IMAD.WIDE R2, R5, 0x8, R2 ;  /* 0x0000000805027825 */ /* 0x002fe200078e0202 */
[----:B--2---:R-:W-:-:S02]  /*0140*/  SHF.R.S32.HI R5, RZ, 0x1f, R4 ;  /* 0x0000001fff057819 */ /* 0x004fc40000011404 */
[----:B---3--:R-:W-:Y:S01]  /*0150*/  SHF.R.S32.HI R7, RZ, 0x1f, R6 ;  /* 0x0000001fff077819 */ /* 0x008fe20000011406 */
[----:B------:R-:W-:Y:S06]  /*0160*/  @P0 EXIT ;  /* 0x000000000000094d */ /* 0x000fec0003800000 */
[----:B------:R-:W-:Y:S02]  /*0170*/  ULDC.64 UR4, c[0x0][0x208] ;  /* 0x0000820000047ab9 */ /* 0x000fe40000000a00 */
[----:B------:R-:W-:Y:S01]  /*0180*/  STG.E.128 desc[UR4][R2.64], R4 ;  /* 0x0000000402007986 */ /* 0x000fe2000c101d04 */
[----:B------:R-:W-:Y:S05]  /*0190*/  EXIT ;  /* 0x000000000000794d */ /* 0x000fea0003800000 */
.L_x_0:
[----:B------:R-:W-:-:S00]  /*01a0*/  BRA `(.L_x_0) ;  /* 0xfffffffc00fc7947 */ /* 0x000fc0000383ffff */
[----:B------:R-:W-:-:S00]  /*01b0*/  NOP ;  /* 0x0000000000007918 */ /* 0x000fc00000000000 */
        /* <DEDUP_REMOVED lines=12> */
.L_x_1:


//--------------------- .nv.constant0.triton_poi_fused__to_copy_1 --------------------------
	.section	.nv.constant0.triton_poi_fused__to_copy_1,"a",@progbits
	.sectionflags	@""
	.align	4
.nv.constant0.triton_poi_fused__to_copy_1:
	.zero		540
